//
// Generated by NVIDIA NVVM Compiler
//
// Compiler Build ID: CL-36424714
// Cuda compilation tools, release 13.0, V13.0.88
// Based on NVVM 20.0.0
//

.version 9.0
.target sm_100
.address_size 64

	// .globl	sequence_for_loop_kernel

.visible .entry sequence_for_loop_kernel(
	.param .u64 .ptr .align 1 sequence_for_loop_kernel_param_0,
	.param .u64 .ptr .align 1 sequence_for_loop_kernel_param_1
)
{
	.reg .pred 	%p<4>;
	.reg .b32 	%r<12>;
	.reg .b32 	%f<4>;
	.reg .b64 	%rd<5>;

	ld.param.u64 	%rd3, [sequence_for_loop_kernel_param_0];
	ld.param.u64 	%rd4, [sequence_for_loop_kernel_param_1];
	cvta.to.global.u64 	%rd1, %rd3;
	cvta.to.global.u64 	%rd2, %rd4;
	mov.u32 	%r1, %tid.x;
	mov.u32 	%r2, %tid.y;
	mov.u32 	%r3, %ntid.x;
	mad.lo.s32 	%r4, %r2, %r3, %r1;
	mov.u32 	%r5, %tid.z;
	mov.u32 	%r6, %ntid.y;
	mul.lo.s32 	%r7, %r3, %r6;
	mul.lo.s32 	%r8, %r7, %r5;
	or.b32  	%r9, %r4, %r8;
	setp.ne.s32 	%p1, %r9, 0;
	@%p1 bra 	$L__BB0_4;
	ld.global.u32 	%r10, [%rd2];
	setp.eq.s32 	%p2, %r10, 0;
	@%p2 bra 	$L__BB0_4;
	ld.global.f32 	%f2, [%rd1];
	add.f32 	%f1, %f2, 0f3F800000;
	st.global.f32 	[%rd1], %f1;
	ld.global.u32 	%r11, [%rd2];
	setp.eq.s32 	%p3, %r11, 0;
	@%p3 bra 	$L__BB0_4;
	add.f32 	%f3, %f1, 0f40800000;
	st.global.f32 	[%rd1], %f3;
$L__BB0_4:
	ret;

}


// ===== COMPILED SASS (sm_100) =====

	.target	sm_100

	.elftype	@"ET_EXEC"


//--------------------- .note.nv.tkinfo           --------------------------
	.section	.note.nv.tkinfo,"",@"SHT_NOTE"
	.sectionflags	@"SHF_NOTE_NV_TKINFO"
	.tkinfo
        /*0018*/ 	.word	0x00000002
        /*0030*/ 	.string	""
        /*0030*/ 	.string	"ptxas"
        /*0030*/ 	.string	"Cuda compilation tools, release 13.0, V13.0.88"
        /*0030*/ 	.string	"Build cuda_13.0.r13.0/compiler.36424714_0"
        /*0030*/ 	.string	"-arch sm_100 -m 64 "



//--------------------- .note.nv.cuinfo           --------------------------
	.section	.note.nv.cuinfo,"",@"SHT_NOTE"
	.sectionflags	@"SHF_NOTE_NV_CUINFO"
        /*0018*/ 	.short	0x0002
        /*001a*/ 	.short	0x0064
        /*001c*/ 	.short	0x0082
	.zero		2


//--------------------- .nv.info                  --------------------------
	.section	.nv.info,"",@"SHT_CUDA_INFO"
	.align	4


	//----- nvinfo : EIATTR_REGCOUNT
	.align		4
        /*0000*/ 	.byte	0x04, 0x2f
        /*0002*/ 	.short	(.L_1 - .L_0)
	.align		4
.L_0:
        /*0004*/ 	.word	index@(sequence_for_loop_kernel)
        /*0008*/ 	.word	0x0000000a


	//----- nvinfo : EIATTR_FRAME_SIZE
	.align		4
.L_1:
        /*000c*/ 	.byte	0x04, 0x11
        /*000e*/ 	.short	(.L_3 - .L_2)
	.align		4
.L_2:
        /*0010*/ 	.word	index@(sequence_for_loop_kernel)
        /*0014*/ 	.word	0x00000000


	//----- nvinfo : EIATTR_MIN_STACK_SIZE
	.align		4
.L_3:
        /*0018*/ 	.byte	0x04, 0x12
        /*001a*/ 	.short	(.L_5 - .L_4)
	.align		4
.L_4:
        /*001c*/ 	.word	index@(sequence_for_loop_kernel)
        /*0020*/ 	.word	0x00000000
.L_5:


//--------------------- .nv.compat                --------------------------
	.section	.nv.compat,"",@"SHT_CUDA_COMPAT_INFO"
	.align	4
        /*0000*/ 	.byte	0x02, 0x09, 0x00, 0x00, 0x02, 0x02, 0x01, 0x00, 0x02, 0x05, 0x05, 0x00, 0x03, 0x07, 0x01, 0x01
        /*0010*/ 	.byte	0x02, 0x03, 0x00, 0x00, 0x02, 0x06, 0x01, 0x00, 0x04, 0x0b, 0x08, 0x00, 0x09, 0x00, 0x00, 0x00
        /*0020*/ 	.byte	0x00, 0x00, 0x00, 0x00


//--------------------- .nv.info.sequence_for_loop_kernel --------------------------
	.section	.nv.info.sequence_for_loop_kernel,"",@"SHT_CUDA_INFO"
	.sectionflags	@""
	.align	4


	//----- nvinfo : EIATTR_CUDA_API_VERSION
	.align		4
        /*0000*/ 	.byte	0x04, 0x37
        /*0002*/ 	.short	(.L_7 - .L_6)
.L_6:
        /*0004*/ 	.word	0x00000082


	//----- nvinfo : EIATTR_KPARAM_INFO
	.align		4
.L_7:
        /*0008*/ 	.byte	0x04, 0x17
        /*000a*/ 	.short	(.L_9 - .L_8)
.L_8:
        /*000c*/ 	.word	0x00000000
        /*0010*/ 	.short	0x0001
        /*0012*/ 	.short	0x0008
        /*0014*/ 	.byte	0x00, 0xf5, 0x21, 0x00


	//----- nvinfo : EIATTR_KPARAM_INFO
	.align		4
.L_9:
        /*0018*/ 	.byte	0x04, 0x17
        /*001a*/ 	.short	(.L_11 - .L_10)
.L_10:
        /*001c*/ 	.word	0x00000000
        /*0020*/ 	.short	0x0000
        /*0022*/ 	.short	0x0000
        /*0024*/ 	.byte	0x00, 0xf5, 0x21, 0x00


	//----- nvinfo : EIATTR_SPARSE_MMA_MASK
	.align		4
.L_11:
        /*0028*/ 	.byte	0x03, 0x50
        /*002a*/ 	.short	0x0000


	//----- nvinfo : EIATTR_MAXREG_COUNT
	.align		4
        /*002c*/ 	.byte	0x03, 0x1b
        /*002e*/ 	.short	0x00ff


	//----- nvinfo : EIATTR_MERCURY_ISA_VERSION
	.align		4
        /*0030*/ 	.byte	0x03, 0x5f
        /*0032*/ 	.short	0x0101


	//----- nvinfo : EIATTR_VRC_CTA_INIT_COUNT
	.align		4
        /*0034*/ 	.byte	0x02, 0x4a
	.zero		1
	.zero		1


	//----- nvinfo : EIATTR_EXIT_INSTR_OFFSETS
	.align		4
        /*0038*/ 	.byte	0x04, 0x1c
        /*003a*/ 	.short	(.L_13 - .L_12)


	//   ....[0]....
.L_12:
        /*003c*/ 	.word	0x000000a0


	//   ....[1]....
        /*0040*/ 	.word	0x000000f0


	//   ....[2]....
        /*0044*/ 	.word	0x00000160


	//   ....[3]....
        /*0048*/ 	.word	0x00000190


	//----- nvinfo : EIATTR_CBANK_PARAM_SIZE
	.align		4
.L_13:
        /*004c*/ 	.byte	0x03, 0x19
        /*004e*/ 	.short	0x0010


	//----- nvinfo : EIATTR_PARAM_CBANK
	.align		4
        /*0050*/ 	.byte	0x04, 0x0a
        /*0052*/ 	.short	(.L_15 - .L_14)
	.align		4
.L_14:
        /*0054*/ 	.word	index@(.nv.constant0.sequence_for_loop_kernel)
        /*0058*/ 	.short	0x0380
        /*005a*/ 	.short	0x0010


	//----- nvinfo : EIATTR_SW_WAR
	.align		4
.L_15:
        /*005c*/ 	.byte	0x04, 0x36
        /*005e*/ 	.short	(.L_17 - .L_16)
.L_16:
        /*0060*/ 	.word	0x00000008
.L_17:


//--------------------- .nv.callgraph             --------------------------
	.section	.nv.callgraph,"",@"SHT_CUDA_CALLGRAPH"
	.align	4
	.sectionentsize	8
	.align		4
        /*0000*/ 	.word	0x00000000
	.align		4
        /*0004*/ 	.word	0xffffffff
	.align		4
        /*0008*/ 	.word	0x00000000
	.align		4
        /*000c*/ 	.word	0xfffffffe
	.align		4
        /*0010*/ 	.word	0x00000000
	.align		4
        /*0014*/ 	.word	0xfffffffd
	.align		4
        /*0018*/ 	.word	0x00000000
	.align		4
        /*001c*/ 	.word	0xfffffffc


//--------------------- .text.sequence_for_loop_kernel --------------------------
	.section	.text.sequence_for_loop_kernel,"ax",@progbits
	.align	128
        .global         sequence_for_loop_kernel
        .type           sequence_for_loop_kernel,@function
        .size           sequence_for_loop_kernel,(.L_x_1 - sequence_for_loop_kernel)
        .other          sequence_for_loop_kernel,@"STO_CUDA_ENTRY STV_DEFAULT"
sequence_for_loop_kernel:
.text.sequence_for_loop_kernel:
[----:B------:R-:W-:Y:S01]  /*0000*/  LDC R1, c[0x0][0x37c] ;  /* 0x0000df00ff017b82 */ /* 0x000fe20000000800 */
[----:B------:R-:W0:Y:S01]  /*0010*/  S2R R0, SR_TID.X ;  /* 0x0000000000007919 */ /* 0x000e220000002100 */
[----:B------:R-:W1:Y:S01]  /*0020*/  LDCU UR5, c[0x0][0x360] ;  /* 0x00006c00ff0577ac */ /* 0x000e620008000800 */
[----:B------:R-:W0:Y:S01]  /*0030*/  S2R R3, SR_TID.Y ;  /* 0x0000000000037919 */ /* 0x000e220000002200 */
[----:B------:R-:W1:Y:S01]  /*0040*/  LDCU UR4, c[0x0][0x364] ;  /* 0x00006c80ff0477ac */ /* 0x000e620008000800 */
[----:B------:R-:W2:Y:S01]  /*0050*/  S2R R2, SR_TID.Z ;  /* 0x0000000000027919 */ /* 0x000ea20000002300 */
[----:B-1----:R-:W-:Y:S02]  /*0060*/  UIMAD UR4, UR5, UR4, URZ ;  /* 0x00000004050472a4 */ /* 0x002fe4000f8e02ff */
[----:B0-----:R-:W-:-:S04]  /*0070*/  IMAD R0, R3, UR5, R0 ;  /* 0x0000000503007c24 */ /* 0x001fc8000f8e0200 */
[----:B--2---:R-:W-:-:S05]  /*0080*/  IMAD R3, R2, UR4, RZ ;  /* 0x0000000402037c24 */ /* 0x004fca000f8e02ff */
[----:B------:R-:W-:-:S13]  /*0090*/  LOP3.LUT P0, RZ, R0, R3, RZ, 0xfc, !PT ;  /* 0x0000000300ff7212 */ /* 0x000fda000780fcff */
[----:B------:R-:W-:Y:S05]  /*00a0*/  @P0 EXIT ;  /* 0x000000000000094d */ /* 0x000fea0003800000 */
[----:B------:R-:W0:Y:S01]  /*00b0*/  LDC.64 R2, c[0x0][0x388] ;  /* 0x0000e200ff027b82 */ /* 0x000e220000000a00 */
[----:B------:R-:W0:Y:S02]  /*00c0*/  LDCU.64 UR4, c[0x0][0x358] ;  /* 0x00006b00ff0477ac */ /* 0x000e240008000a00 */
[----:B0-----:R-:W2:Y:S02]  /*00d0*/  LDG.E R0, desc[UR4][R2.64] ;  /* 0x0000000402007981 */ /* 0x001ea4000c1e1900 */
[----:B--2---:R-:W-:-:S13]  /*00e0*/  ISETP.NE.AND P0, PT, R0, RZ, PT ;  /* 0x000000ff0000720c */ /* 0x004fda0003f05270 */
[----:B------:R-:W-:Y:S05]  /*00f0*/  @!P0 EXIT ;  /* 0x000000000000894d */ /* 0x000fea0003800000 */
[----:B------:R-:W0:Y:S02]  /*0100*/  LDC.64 R4, c[0x0][0x380] ;  /* 0x0000e000ff047b82 */ /* 0x000e240000000a00 */
[----:B0-----:R-:W2:Y:S02]  /*0110*/  LDG.E R0, desc[UR4][R4.64] ;  /* 0x0000000404007981 */ /* 0x001ea4000c1e1900 */
[----:B--2---:R-:W-:-:S05]  /*0120*/  FADD R7, R0, 1 ;  /* 0x3f80000000077421 */ /* 0x004fca0000000000 */
[----:B------:R0:W-:Y:S04]  /*0130*/  STG.E desc[UR4][R4.64], R7 ;  /* 0x0000000704007986 */ /* 0x0001e8000c101904 */
[----:B------:R-:W2:Y:S02]  /*0140*/  LDG.E R2, desc[UR4][R2.64] ;  /* 0x0000000402027981 */ /* 0x000ea4000c1e1900 */
[----:B--2---:R-:W-:-:S13]  /*0150*/  ISETP.NE.AND P0, PT, R2, RZ, PT ;  /* 0x000000ff0200720c */ /* 0x004fda0003f05270 */
[----:B0-----:R-:W-:Y:S05]  /*0160*/  @!P0 EXIT ;  /* 0x000000000000894d */ /* 0x001fea0003800000 */
[----:B------:R-:W-:-:S05]  /*0170*/  FADD R7, R7, 4 ;  /* 0x4080000007077421 */ /* 0x000fca0000000000 */
[----:B------:R-:W-:Y:S01]  /*0180*/  STG.E desc[UR4][R4.64], R7 ;  /* 0x0000000704007986 */ /* 0x000fe2000c101904 */
[----:B------:R-:W-:Y:S05]  /*0190*/  EXIT ;  /* 0x000000000000794d */ /* 0x000fea0003800000 */
.L_x_0:
[----:B------:R-:W-:-:S00]  /*01a0*/  BRA `(.L_x_0) ;  /* 0xfffffffc00fc7947 */ /* 0x000fc0000383ffff */
[----:B------:R-:W-:-:S00]  /*01b0*/  NOP ;  /* 0x0000000000007918 */ /* 0x000fc00000000000 */
        /* <DEDUP_REMOVED lines=12> */
.L_x_1:


//--------------------- .nv.shared.reserved.0     --------------------------
	.section	.nv.shared.reserved.0,"aw",@nobits
	.weak		__nv_reservedSMEM_offset_0_alias
	.size		__nv_reservedSMEM_offset_0_alias, 0, 64
	.other		__nv_reservedSMEM_offset_0_alias,@"STO_CUDA_RESERVED_SHARED STV_DEFAULT"
__nv_reservedSMEM_offset_0_alias:
	.zero		0
	.zero		64


//--------------------- .nv.constant0.sequence_for_loop_kernel --------------------------
	.section	.nv.constant0.sequence_for_loop_kernel,"a",@progbits
	.sectionflags	@""
	.align	4
.nv.constant0.sequence_for_loop_kernel:
	.zero		912


//--------------------- SYMBOLS --------------------------

	.type		.nv.reservedSmem.offset0,@object
	.size		.nv.reservedSmem.offset0,0x4
